//
// Generated by NVIDIA NVVM Compiler
//
// Compiler Build ID: CL-36424714
// Cuda compilation tools, release 13.0, V13.0.88
// Based on NVVM 20.0.0
//

.version 9.0
.target sm_100
.address_size 64

	// .globl	_Z6kernelPi

.visible .entry _Z6kernelPi(
	.param .u64 .ptr .align 1 _Z6kernelPi_param_0
)
{
	.reg .b32 	%r<4>;
	.reg .b64 	%rd<5>;

	ld.param.u64 	%rd1, [_Z6kernelPi_param_0];
	cvta.to.global.u64 	%rd2, %rd1;
	mov.u32 	%r1, %tid.x;
	mul.wide.u32 	%rd3, %r1, 4;
	add.s64 	%rd4, %rd2, %rd3;
	ld.global.u32 	%r2, [%rd4];
	add.s32 	%r3, %r2, 1;
	st.global.u32 	[%rd4], %r3;
	ret;

}


// ===== COMPILED SASS (sm_100) =====

	.target	sm_100

	.elftype	@"ET_EXEC"


//--------------------- .note.nv.tkinfo           --------------------------
	.section	.note.nv.tkinfo,"",@"SHT_NOTE"
	.sectionflags	@"SHF_NOTE_NV_TKINFO"
	.tkinfo
        /*0018*/ 	.word	0x00000002
        /*0030*/ 	.string	""
        /*0030*/ 	.string	"ptxas"
        /*0030*/ 	.string	"Cuda compilation tools, release 13.0, V13.0.88"
        /*0030*/ 	.string	"Build cuda_13.0.r13.0/compiler.36424714_0"
        /*0030*/ 	.string	"-arch sm_100 -m 64 "



//--------------------- .note.nv.cuinfo           --------------------------
	.section	.note.nv.cuinfo,"",@"SHT_NOTE"
	.sectionflags	@"SHF_NOTE_NV_CUINFO"
        /*0018*/ 	.short	0x0002
        /*001a*/ 	.short	0x0064
        /*001c*/ 	.short	0x0082
	.zero		2


//--------------------- .nv.info                  --------------------------
	.section	.nv.info,"",@"SHT_CUDA_INFO"
	.align	4


	//----- nvinfo : EIATTR_REGCOUNT
	.align		4
        /*0000*/ 	.byte	0x04, 0x2f
        /*0002*/ 	.short	(.L_1 - .L_0)
	.align		4
.L_0:
        /*0004*/ 	.word	index@(_Z6kernelPi)
        /*0008*/ 	.word	0x00000008


	//----- nvinfo : EIATTR_FRAME_SIZE
	.align		4
.L_1:
        /*000c*/ 	.byte	0x04, 0x11
        /*000e*/ 	.short	(.L_3 - .L_2)
	.align		4
.L_2:
        /*0010*/ 	.word	index@(_Z6kernelPi)
        /*0014*/ 	.word	0x00000000


	//----- nvinfo : EIATTR_MIN_STACK_SIZE
	.align		4
.L_3:
        /*0018*/ 	.byte	0x04, 0x12
        /*001a*/ 	.short	(.L_5 - .L_4)
	.align		4
.L_4:
        /*001c*/ 	.word	index@(_Z6kernelPi)
        /*0020*/ 	.word	0x00000000
.L_5:


//--------------------- .nv.compat                --------------------------
	.section	.nv.compat,"",@"SHT_CUDA_COMPAT_INFO"
	.align	4
        /*0000*/ 	.byte	0x02, 0x09, 0x00, 0x00, 0x02, 0x02, 0x01, 0x00, 0x02, 0x05, 0x05, 0x00, 0x03, 0x07, 0x01, 0x01
        /*0010*/ 	.byte	0x02, 0x03, 0x00, 0x00, 0x02, 0x06, 0x01, 0x00, 0x04, 0x0b, 0x08, 0x00, 0x09, 0x00, 0x00, 0x00
        /*0020*/ 	.byte	0x00, 0x00, 0x00, 0x00


//--------------------- .nv.info._Z6kernelPi      --------------------------
	.section	.nv.info._Z6kernelPi,"",@"SHT_CUDA_INFO"
	.sectionflags	@""
	.align	4


	//----- nvinfo : EIATTR_CUDA_API_VERSION
	.align		4
        /*0000*/ 	.byte	0x04, 0x37
        /*0002*/ 	.short	(.L_7 - .L_6)
.L_6:
        /*0004*/ 	.word	0x00000082


	//----- nvinfo : EIATTR_KPARAM_INFO
	.align		4
.L_7:
        /*0008*/ 	.byte	0x04, 0x17
        /*000a*/ 	.short	(.L_9 - .L_8)
.L_8:
        /*000c*/ 	.word	0x00000000
        /*0010*/ 	.short	0x0000
        /*0012*/ 	.short	0x0000
        /*0014*/ 	.byte	0x00, 0xf5, 0x21, 0x00


	//----- nvinfo : EIATTR_SPARSE_MMA_MASK
	.align		4
.L_9:
        /*0018*/ 	.byte	0x03, 0x50
        /*001a*/ 	.short	0x0000


	//----- nvinfo : EIATTR_MAXREG_COUNT
	.align		4
        /*001c*/ 	.byte	0x03, 0x1b
        /*001e*/ 	.short	0x00ff


	//----- nvinfo : EIATTR_MERCURY_ISA_VERSION
	.align		4
        /*0020*/ 	.byte	0x03, 0x5f
        /*0022*/ 	.short	0x0101


	//----- nvinfo : EIATTR_VRC_CTA_INIT_COUNT
	.align		4
        /*0024*/ 	.byte	0x02, 0x4a
	.zero		1
	.zero		1


	//----- nvinfo : EIATTR_EXIT_INSTR_OFFSETS
	.align		4
        /*0028*/ 	.byte	0x04, 0x1c
        /*002a*/ 	.short	(.L_11 - .L_10)


	//   ....[0]....
.L_10:
        /*002c*/ 	.word	0x00000080


	//----- nvinfo : EIATTR_CBANK_PARAM_SIZE
	.align		4
.L_11:
        /*0030*/ 	.byte	0x03, 0x19
        /*0032*/ 	.short	0x0008


	//----- nvinfo : EIATTR_PARAM_CBANK
	.align		4
        /*0034*/ 	.byte	0x04, 0x0a
        /*0036*/ 	.short	(.L_13 - .L_12)
	.align		4
.L_12:
        /*0038*/ 	.word	index@(.nv.constant0._Z6kernelPi)
        /*003c*/ 	.short	0x0380
        /*003e*/ 	.short	0x0008


	//----- nvinfo : EIATTR_SW_WAR
	.align		4
.L_13:
        /*0040*/ 	.byte	0x04, 0x36
        /*0042*/ 	.short	(.L_15 - .L_14)
.L_14:
        /*0044*/ 	.word	0x00000008
.L_15:


//--------------------- .nv.callgraph             --------------------------
	.section	.nv.callgraph,"",@"SHT_CUDA_CALLGRAPH"
	.align	4
	.sectionentsize	8
	.align		4
        /*0000*/ 	.word	0x00000000
	.align		4
        /*0004*/ 	.word	0xffffffff
	.align		4
        /*0008*/ 	.word	0x00000000
	.align		4
        /*000c*/ 	.word	0xfffffffe
	.align		4
        /*0010*/ 	.word	0x00000000
	.align		4
        /*0014*/ 	.word	0xfffffffd
	.align		4
        /*0018*/ 	.word	0x00000000
	.align		4
        /*001c*/ 	.word	0xfffffffc


//--------------------- .text._Z6kernelPi         --------------------------
	.section	.text._Z6kernelPi,"ax",@progbits
	.align	128
        .global         _Z6kernelPi
        .type           _Z6kernelPi,@function
        .size           _Z6kernelPi,(.L_x_1 - _Z6kernelPi)
        .other          _Z6kernelPi,@"STO_CUDA_ENTRY STV_DEFAULT"
_Z6kernelPi:
.text._Z6kernelPi:
[----:B------:R-:W-:Y:S01]  /*0000*/  LDC R1, c[0x0][0x37c] ;  /* 0x0000df00ff017b82 */ /* 0x000fe20000000800 */
[----:B------:R-:W0:Y:S07]  /*0010*/  S2R R5, SR_TID.X ;  /* 0x0000000000057919 */ /* 0x000e2e0000002100 */
[----:B------:R-:W0:Y:S01]  /*0020*/  LDC.64 R2, c[0x0][0x380] ;  /* 0x0000e000ff027b82 */ /* 0x000e220000000a00 */
[----:B------:R-:W1:Y:S01]  /*0030*/  LDCU.64 UR4, c[0x0][0x358] ;  /* 0x00006b00ff0477ac */ /* 0x000e620008000a00 */
[----:B0-----:R-:W-:-:S05]  /*0040*/  IMAD.WIDE.U32 R2, R5, 0x4, R2 ;  /* 0x0000000405027825 */ /* 0x001fca00078e0002 */
[----:B-1----:R-:W2:Y:S02]  /*0050*/  LDG.E R0, desc[UR4][R2.64] ;  /* 0x0000000402007981 */ /* 0x002ea4000c1e1900 */
[----:B--2---:R-:W-:-:S05]  /*0060*/  IADD3 R5, PT, PT, R0, 0x1, RZ ;  /* 0x0000000100057810 */ /* 0x004fca0007ffe0ff */
[----:B------:R-:W-:Y:S01]  /*0070*/  STG.E desc[UR4][R2.64], R5 ;  /* 0x0000000502007986 */ /* 0x000fe2000c101904 */
[----:B------:R-:W-:Y:S05]  /*0080*/  EXIT ;  /* 0x000000000000794d */ /* 0x000fea0003800000 */
.L_x_0:
[----:B------:R-:W-:-:S00]  /*0090*/  BRA `(.L_x_0) ;  /* 0xfffffffc00fc7947 */ /* 0x000fc0000383ffff */
[----:B------:R-:W-:-:S00]  /*00a0*/  NOP ;  /* 0x0000000000007918 */ /* 0x000fc00000000000 */
        /* <DEDUP_REMOVED lines=13> */
.L_x_1:


//--------------------- .nv.shared.reserved.0     --------------------------
	.section	.nv.shared.reserved.0,"aw",@nobits
	.weak		__nv_reservedSMEM_offset_0_alias
	.size		__nv_reservedSMEM_offset_0_alias, 0, 64
	.other		__nv_reservedSMEM_offset_0_alias,@"STO_CUDA_RESERVED_SHARED STV_DEFAULT"
__nv_reservedSMEM_offset_0_alias:
	.zero		0
	.zero		64


//--------------------- .nv.constant0._Z6kernelPi --------------------------
	.section	.nv.constant0._Z6kernelPi,"a",@progbits
	.sectionflags	@""
	.align	4
.nv.constant0._Z6kernelPi:
	.zero		904


//--------------------- SYMBOLS --------------------------

	.type		.nv.reservedSmem.offset0,@object
	.size		.nv.reservedSmem.offset0,0x4
